//
// Generated by NVIDIA NVVM Compiler
//
// Compiler Build ID: CL-36424714
// Cuda compilation tools, release 13.0, V13.0.88
// Based on NVVM 20.0.0
//

.version 9.0
.target sm_100
.address_size 64

	// .globl	interToPlanar

.visible .entry interToPlanar(
	.param .u64 .ptr .align 1 interToPlanar_param_0,
	.param .u64 .ptr .align 1 interToPlanar_param_1,
	.param .u64 .ptr .align 1 interToPlanar_param_2,
	.param .u64 .ptr .align 1 interToPlanar_param_3,
	.param .u32 interToPlanar_param_4
)
{
	.reg .pred 	%p<2>;
	.reg .b16 	%rs<4>;
	.reg .b32 	%r<7>;
	.reg .b64 	%rd<15>;

	ld.param.u64 	%rd1, [interToPlanar_param_0];
	ld.param.u64 	%rd2, [interToPlanar_param_1];
	ld.param.u64 	%rd3, [interToPlanar_param_2];
	ld.param.u64 	%rd4, [interToPlanar_param_3];
	ld.param.u32 	%r2, [interToPlanar_param_4];
	mov.u32 	%r3, %ctaid.x;
	mov.u32 	%r4, %ntid.x;
	mov.u32 	%r5, %tid.x;
	mad.lo.s32 	%r1, %r3, %r4, %r5;
	setp.ge.s32 	%p1, %r1, %r2;
	@%p1 bra 	$L__BB0_2;
	cvta.to.global.u64 	%rd5, %rd1;
	cvta.to.global.u64 	%rd6, %rd2;
	cvta.to.global.u64 	%rd7, %rd3;
	cvta.to.global.u64 	%rd8, %rd4;
	mul.lo.s32 	%r6, %r1, 3;
	cvt.s64.s32 	%rd9, %r6;
	add.s64 	%rd10, %rd5, %rd9;
	ld.global.u8 	%rs1, [%rd10+2];
	cvt.s64.s32 	%rd11, %r1;
	add.s64 	%rd12, %rd6, %rd11;
	st.global.u8 	[%rd12], %rs1;
	ld.global.u8 	%rs2, [%rd10+1];
	add.s64 	%rd13, %rd7, %rd11;
	st.global.u8 	[%rd13], %rs2;
	ld.global.u8 	%rs3, [%rd10];
	add.s64 	%rd14, %rd8, %rd11;
	st.global.u8 	[%rd14], %rs3;
$L__BB0_2:
	ret;

}


// ===== COMPILED SASS (sm_100) =====

	.target	sm_100

	.elftype	@"ET_EXEC"


//--------------------- .note.nv.tkinfo           --------------------------
	.section	.note.nv.tkinfo,"",@"SHT_NOTE"
	.sectionflags	@"SHF_NOTE_NV_TKINFO"
	.tkinfo
        /*0018*/ 	.word	0x00000002
        /*0030*/ 	.string	""
        /*0030*/ 	.string	"ptxas"
        /*0030*/ 	.string	"Cuda compilation tools, release 13.0, V13.0.88"
        /*0030*/ 	.string	"Build cuda_13.0.r13.0/compiler.36424714_0"
        /*0030*/ 	.string	"-arch sm_100 -m 64 "



//--------------------- .note.nv.cuinfo           --------------------------
	.section	.note.nv.cuinfo,"",@"SHT_NOTE"
	.sectionflags	@"SHF_NOTE_NV_CUINFO"
        /*0018*/ 	.short	0x0002
        /*001a*/ 	.short	0x0064
        /*001c*/ 	.short	0x0082
	.zero		2


//--------------------- .nv.info                  --------------------------
	.section	.nv.info,"",@"SHT_CUDA_INFO"
	.align	4


	//----- nvinfo : EIATTR_REGCOUNT
	.align		4
        /*0000*/ 	.byte	0x04, 0x2f
        /*0002*/ 	.short	(.L_1 - .L_0)
	.align		4
.L_0:
        /*0004*/ 	.word	index@(interToPlanar)
        /*0008*/ 	.word	0x00000012


	//----- nvinfo : EIATTR_FRAME_SIZE
	.align		4
.L_1:
        /*000c*/ 	.byte	0x04, 0x11
        /*000e*/ 	.short	(.L_3 - .L_2)
	.align		4
.L_2:
        /*0010*/ 	.word	index@(interToPlanar)
        /*0014*/ 	.word	0x00000000


	//----- nvinfo : EIATTR_MIN_STACK_SIZE
	.align		4
.L_3:
        /*0018*/ 	.byte	0x04, 0x12
        /*001a*/ 	.short	(.L_5 - .L_4)
	.align		4
.L_4:
        /*001c*/ 	.word	index@(interToPlanar)
        /*0020*/ 	.word	0x00000000
.L_5:


//--------------------- .nv.compat                --------------------------
	.section	.nv.compat,"",@"SHT_CUDA_COMPAT_INFO"
	.align	4
        /*0000*/ 	.byte	0x02, 0x09, 0x00, 0x00, 0x02, 0x02, 0x01, 0x00, 0x02, 0x05, 0x05, 0x00, 0x03, 0x07, 0x01, 0x01
        /*0010*/ 	.byte	0x02, 0x03, 0x00, 0x00, 0x02, 0x06, 0x01, 0x00, 0x04, 0x0b, 0x08, 0x00, 0x09, 0x00, 0x00, 0x00
        /*0020*/ 	.byte	0x00, 0x00, 0x00, 0x00


//--------------------- .nv.info.interToPlanar    --------------------------
	.section	.nv.info.interToPlanar,"",@"SHT_CUDA_INFO"
	.sectionflags	@""
	.align	4


	//----- nvinfo : EIATTR_CUDA_API_VERSION
	.align		4
        /*0000*/ 	.byte	0x04, 0x37
        /*0002*/ 	.short	(.L_7 - .L_6)
.L_6:
        /*0004*/ 	.word	0x00000082


	//----- nvinfo : EIATTR_KPARAM_INFO
	.align		4
.L_7:
        /*0008*/ 	.byte	0x04, 0x17
        /*000a*/ 	.short	(.L_9 - .L_8)
.L_8:
        /*000c*/ 	.word	0x00000000
        /*0010*/ 	.short	0x0004
        /*0012*/ 	.short	0x0020
        /*0014*/ 	.byte	0x00, 0xf0, 0x11, 0x00


	//----- nvinfo : EIATTR_KPARAM_INFO
	.align		4
.L_9:
        /*0018*/ 	.byte	0x04, 0x17
        /*001a*/ 	.short	(.L_11 - .L_10)
.L_10:
        /*001c*/ 	.word	0x00000000
        /*0020*/ 	.short	0x0003
        /*0022*/ 	.short	0x0018
        /*0024*/ 	.byte	0x00, 0xf5, 0x21, 0x00


	//----- nvinfo : EIATTR_KPARAM_INFO
	.align		4
.L_11:
        /*0028*/ 	.byte	0x04, 0x17
        /*002a*/ 	.short	(.L_13 - .L_12)
.L_12:
        /*002c*/ 	.word	0x00000000
        /*0030*/ 	.short	0x0002
        /*0032*/ 	.short	0x0010
        /*0034*/ 	.byte	0x00, 0xf5, 0x21, 0x00


	//----- nvinfo : EIATTR_KPARAM_INFO
	.align		4
.L_13:
        /*0038*/ 	.byte	0x04, 0x17
        /*003a*/ 	.short	(.L_15 - .L_14)
.L_14:
        /*003c*/ 	.word	0x00000000
        /*0040*/ 	.short	0x0001
        /*0042*/ 	.short	0x0008
        /*0044*/ 	.byte	0x00, 0xf5, 0x21, 0x00


	//----- nvinfo : EIATTR_KPARAM_INFO
	.align		4
.L_15:
        /*0048*/ 	.byte	0x04, 0x17
        /*004a*/ 	.short	(.L_17 - .L_16)
.L_16:
        /*004c*/ 	.word	0x00000000
        /*0050*/ 	.short	0x0000
        /*0052*/ 	.short	0x0000
        /*0054*/ 	.byte	0x00, 0xf5, 0x21, 0x00


	//----- nvinfo : EIATTR_SPARSE_MMA_MASK
	.align		4
.L_17:
        /*0058*/ 	.byte	0x03, 0x50
        /*005a*/ 	.short	0x0000


	//----- nvinfo : EIATTR_MAXREG_COUNT
	.align		4
        /*005c*/ 	.byte	0x03, 0x1b
        /*005e*/ 	.short	0x00ff


	//----- nvinfo : EIATTR_MERCURY_ISA_VERSION
	.align		4
        /*0060*/ 	.byte	0x03, 0x5f
        /*0062*/ 	.short	0x0101


	//----- nvinfo : EIATTR_VRC_CTA_INIT_COUNT
	.align		4
        /*0064*/ 	.byte	0x02, 0x4a
	.zero		1
	.zero		1


	//----- nvinfo : EIATTR_EXIT_INSTR_OFFSETS
	.align		4
        /*0068*/ 	.byte	0x04, 0x1c
        /*006a*/ 	.short	(.L_19 - .L_18)


	//   ....[0]....
.L_18:
        /*006c*/ 	.word	0x00000070


	//   ....[1]....
        /*0070*/ 	.word	0x000001b0


	//----- nvinfo : EIATTR_CBANK_PARAM_SIZE
	.align		4
.L_19:
        /*0074*/ 	.byte	0x03, 0x19
        /*0076*/ 	.short	0x0024


	//----- nvinfo : EIATTR_PARAM_CBANK
	.align		4
        /*0078*/ 	.byte	0x04, 0x0a
        /*007a*/ 	.short	(.L_21 - .L_20)
	.align		4
.L_20:
        /*007c*/ 	.word	index@(.nv.constant0.interToPlanar)
        /*0080*/ 	.short	0x0380
        /*0082*/ 	.short	0x0024


	//----- nvinfo : EIATTR_SW_WAR
	.align		4
.L_21:
        /*0084*/ 	.byte	0x04, 0x36
        /*0086*/ 	.short	(.L_23 - .L_22)
.L_22:
        /*0088*/ 	.word	0x00000008
.L_23:


//--------------------- .nv.callgraph             --------------------------
	.section	.nv.callgraph,"",@"SHT_CUDA_CALLGRAPH"
	.align	4
	.sectionentsize	8
	.align		4
        /*0000*/ 	.word	0x00000000
	.align		4
        /*0004*/ 	.word	0xffffffff
	.align		4
        /*0008*/ 	.word	0x00000000
	.align		4
        /*000c*/ 	.word	0xfffffffe
	.align		4
        /*0010*/ 	.word	0x00000000
	.align		4
        /*0014*/ 	.word	0xfffffffd
	.align		4
        /*0018*/ 	.word	0x00000000
	.align		4
        /*001c*/ 	.word	0xfffffffc


//--------------------- .text.interToPlanar       --------------------------
	.section	.text.interToPlanar,"ax",@progbits
	.align	128
        .global         interToPlanar
        .type           interToPlanar,@function
        .size           interToPlanar,(.L_x_1 - interToPlanar)
        .other          interToPlanar,@"STO_CUDA_ENTRY STV_DEFAULT"
interToPlanar:
.text.interToPlanar:
[----:B------:R-:W-:Y:S01]  /*0000*/  LDC R1, c[0x0][0x37c] ;  /* 0x0000df00ff017b82 */ /* 0x000fe20000000800 */
[----:B------:R-:W0:Y:S07]  /*0010*/  S2R R3, SR_TID.X ;  /* 0x0000000000037919 */ /* 0x000e2e0000002100 */
[----:B------:R-:W0:Y:S01]  /*0020*/  S2UR UR4, SR_CTAID.X ;  /* 0x00000000000479c3 */ /* 0x000e220000002500 */
[----:B------:R-:W1:Y:S07]  /*0030*/  LDCU UR5, c[0x0][0x3a0] ;  /* 0x00007400ff0577ac */ /* 0x000e6e0008000800 */
[----:B------:R-:W0:Y:S02]  /*0040*/  LDC R8, c[0x0][0x360] ;  /* 0x0000d800ff087b82 */ /* 0x000e240000000800 */
[----:B0-----:R-:W-:-:S05]  /*0050*/  IMAD R8, R8, UR4, R3 ;  /* 0x0000000408087c24 */ /* 0x001fca000f8e0203 */
[----:B-1----:R-:W-:-:S13]  /*0060*/  ISETP.GE.AND P0, PT, R8, UR5, PT ;  /* 0x0000000508007c0c */ /* 0x002fda000bf06270 */
[----:B------:R-:W-:Y:S05]  /*0070*/  @P0 EXIT ;  /* 0x000000000000094d */ /* 0x000fea0003800000 */
[----:B------:R-:W0:Y:S01]  /*0080*/  LDCU.128 UR8, c[0x0][0x380] ;  /* 0x00007000ff0877ac */ /* 0x000e220008000c00 */
[----:B------:R-:W-:Y:S01]  /*0090*/  IMAD R0, R8, 0x3, RZ ;  /* 0x0000000308007824 */ /* 0x000fe200078e02ff */
[----:B------:R-:W1:Y:S04]  /*00a0*/  LDCU.64 UR4, c[0x0][0x358] ;  /* 0x00006b00ff0477ac */ /* 0x000e680008000a00 */
[----:B0-----:R-:W-:-:S04]  /*00b0*/  IADD3 R2, P0, PT, R0, UR8, RZ ;  /* 0x0000000800027c10 */ /* 0x001fc8000ff1e0ff */
[----:B------:R-:W-:-:S05]  /*00c0*/  LEA.HI.X.SX32 R3, R0, UR9, 0x1, P0 ;  /* 0x0000000900037c11 */ /* 0x000fca00080f0eff */
[----:B-1----:R-:W2:Y:S01]  /*00d0*/  LDG.E.U8 R11, desc[UR4][R2.64+0x2] ;  /* 0x00000204020b7981 */ /* 0x002ea2000c1e1100 */
[----:B------:R-:W-:Y:S02]  /*00e0*/  SHF.R.S32.HI R0, RZ, 0x1f, R8 ;  /* 0x0000001fff007819 */ /* 0x000fe40000011408 */
[----:B------:R-:W-:-:S04]  /*00f0*/  IADD3 R4, P0, PT, R8, UR10, RZ ;  /* 0x0000000a08047c10 */ /* 0x000fc8000ff1e0ff */
[----:B------:R-:W-:Y:S01]  /*0100*/  IADD3.X R5, PT, PT, R0, UR11, RZ, P0, !PT ;  /* 0x0000000b00057c10 */ /* 0x000fe200087fe4ff */
[----:B------:R-:W0:Y:S04]  /*0110*/  LDCU.128 UR8, c[0x0][0x390] ;  /* 0x00007200ff0877ac */ /* 0x000e280008000c00 */
[----:B--2---:R-:W-:Y:S04]  /*0120*/  STG.E.U8 desc[UR4][R4.64], R11 ;  /* 0x0000000b04007986 */ /* 0x004fe8000c101104 */
[----:B------:R-:W2:Y:S01]  /*0130*/  LDG.E.U8 R13, desc[UR4][R2.64+0x1] ;  /* 0x00000104020d7981 */ /* 0x000ea2000c1e1100 */
[----:B0-----:R-:W-:-:S04]  /*0140*/  IADD3 R6, P0, PT, R8, UR8, RZ ;  /* 0x0000000808067c10 */ /* 0x001fc8000ff1e0ff */
[----:B------:R-:W-:Y:S02]  /*0150*/  IADD3.X R7, PT, PT, R0, UR9, RZ, P0, !PT ;  /* 0x0000000900077c10 */ /* 0x000fe400087fe4ff */
[----:B------:R-:W-:-:S03]  /*0160*/  IADD3 R8, P0, PT, R8, UR10, RZ ;  /* 0x0000000a08087c10 */ /* 0x000fc6000ff1e0ff */
[----:B--2---:R-:W-:Y:S04]  /*0170*/  STG.E.U8 desc[UR4][R6.64], R13 ;  /* 0x0000000d06007986 */ /* 0x004fe8000c101104 */
[----:B------:R-:W2:Y:S01]  /*0180*/  LDG.E.U8 R15, desc[UR4][R2.64] ;  /* 0x00000004020f7981 */ /* 0x000ea2000c1e1100 */
[----:B------:R-:W-:-:S05]  /*0190*/  IADD3.X R9, PT, PT, R0, UR11, RZ, P0, !PT ;  /* 0x0000000b00097c10 */ /* 0x000fca00087fe4ff */
[----:B--2---:R-:W-:Y:S01]  /*01a0*/  STG.E.U8 desc[UR4][R8.64], R15 ;  /* 0x0000000f08007986 */ /* 0x004fe2000c101104 */
[----:B------:R-:W-:Y:S05]  /*01b0*/  EXIT ;  /* 0x000000000000794d */ /* 0x000fea0003800000 */
.L_x_0:
[----:B------:R-:W-:-:S00]  /*01c0*/  BRA `(.L_x_0) ;  /* 0xfffffffc00fc7947 */ /* 0x000fc0000383ffff */
[----:B------:R-:W-:-:S00]  /*01d0*/  NOP ;  /* 0x0000000000007918 */ /* 0x000fc00000000000 */
        /* <DEDUP_REMOVED lines=10> */
.L_x_1:


//--------------------- .nv.shared.reserved.0     --------------------------
	.section	.nv.shared.reserved.0,"aw",@nobits
	.weak		__nv_reservedSMEM_offset_0_alias
	.size		__nv_reservedSMEM_offset_0_alias, 0, 64
	.other		__nv_reservedSMEM_offset_0_alias,@"STO_CUDA_RESERVED_SHARED STV_DEFAULT"
__nv_reservedSMEM_offset_0_alias:
	.zero		0
	.zero		64


//--------------------- .nv.constant0.interToPlanar --------------------------
	.section	.nv.constant0.interToPlanar,"a",@progbits
	.sectionflags	@""
	.align	4
.nv.constant0.interToPlanar:
	.zero		932


//--------------------- SYMBOLS --------------------------

	.type		.nv.reservedSmem.offset0,@object
	.size		.nv.reservedSmem.offset0,0x4
